//
// Generated by NVIDIA NVVM Compiler
//
// Compiler Build ID: CL-36424714
// Cuda compilation tools, release 13.0, V13.0.88
// Based on NVVM 20.0.0
//

.version 9.0
.target sm_100
.address_size 64

	// .globl	_Z26CalculatePointsIntheCirclePj
.global .align 4 .b8 precalc_xorwow_matrix[102400];
.global .align 4 .b8 precalc_xorwow_offset_matrix[102400];
.global .align 4 .b8 mrg32k3aM1[2304];
.global .align 4 .b8 mrg32k3aM2[2304];
.global .align 4 .b8 mrg32k3aM1SubSeq[2016];
.global .align 4 .b8 mrg32k3aM2SubSeq[2016];
.global .align 4 .b8 mrg32k3aM1Seq[2304];
.global .align 4 .b8 mrg32k3aM2Seq[2304];
.const .align 8 .b8 __cr_lgamma_table[72];

.visible .entry _Z26CalculatePointsIntheCirclePj(
	.param .u64 .ptr .align 1 _Z26CalculatePointsIntheCirclePj_param_0
)
{
	.reg .pred 	%p<2>;
	.reg .b32 	%r<34>;
	.reg .b32 	%f<7>;
	.reg .b64 	%rd<3>;

	ld.param.u64 	%rd1, [_Z26CalculatePointsIntheCirclePj_param_0];
	mov.u32 	%r1, %tid.x;
	mov.u32 	%r2, %ntid.x;
	mov.u32 	%r3, %ctaid.x;
	mad.lo.s32 	%r4, %r2, %r3, %r1;
	mov.u32 	%r5, %tid.y;
	mov.u32 	%r6, %ntid.y;
	mov.u32 	%r7, %ctaid.y;
	mul.lo.s32 	%r8, %r6, %r7;
	mad.lo.s32 	%r9, %r4, %r5, %r8;
	xor.b32  	%r10, %r9, -1429050551;
	mul.lo.s32 	%r11, %r10, 1099087573;
	add.s32 	%r12, %r11, 123456789;
	xor.b32  	%r13, %r11, 362436069;
	add.s32 	%r14, %r11, 5783321;
	shr.u32 	%r15, %r12, 2;
	xor.b32  	%r16, %r15, %r12;
	shl.b32 	%r17, %r14, 4;
	shl.b32 	%r18, %r16, 1;
	xor.b32  	%r19, %r17, %r18;
	xor.b32  	%r20, %r19, %r14;
	xor.b32  	%r21, %r20, %r16;
	add.s32 	%r22, %r11, %r21;
	add.s32 	%r23, %r22, -637770787;
	cvt.rn.f32.u32 	%f1, %r23;
	fma.rn.f32 	%f2, %f1, 0f2F800000, 0f2F000000;
	shr.u32 	%r24, %r13, 2;
	xor.b32  	%r25, %r24, %r13;
	shl.b32 	%r26, %r21, 4;
	shl.b32 	%r27, %r25, 1;
	xor.b32  	%r28, %r27, %r26;
	xor.b32  	%r29, %r28, %r25;
	xor.b32  	%r30, %r29, %r21;
	add.s32 	%r31, %r11, %r30;
	add.s32 	%r32, %r31, -637408350;
	cvt.rn.f32.u32 	%f3, %r32;
	fma.rn.f32 	%f4, %f3, 0f2F800000, 0f2F000000;
	mul.f32 	%f5, %f4, %f4;
	fma.rn.f32 	%f6, %f2, %f2, %f5;
	setp.gtu.f32 	%p1, %f6, 0f3F800000;
	@%p1 bra 	$L__BB0_2;
	cvta.to.global.u64 	%rd2, %rd1;
	atom.global.add.u32 	%r33, [%rd2], 1;
$L__BB0_2:
	ret;

}


// ===== COMPILED SASS (sm_100) =====

	.target	sm_100

	.elftype	@"ET_EXEC"


//--------------------- .note.nv.tkinfo           --------------------------
	.section	.note.nv.tkinfo,"",@"SHT_NOTE"
	.sectionflags	@"SHF_NOTE_NV_TKINFO"
	.tkinfo
        /*0018*/ 	.word	0x00000002
        /*0030*/ 	.string	""
        /*0030*/ 	.string	"ptxas"
        /*0030*/ 	.string	"Cuda compilation tools, release 13.0, V13.0.88"
        /*0030*/ 	.string	"Build cuda_13.0.r13.0/compiler.36424714_0"
        /*0030*/ 	.string	"-arch sm_100 -m 64 "



//--------------------- .note.nv.cuinfo           --------------------------
	.section	.note.nv.cuinfo,"",@"SHT_NOTE"
	.sectionflags	@"SHF_NOTE_NV_CUINFO"
        /*0018*/ 	.short	0x0002
        /*001a*/ 	.short	0x0064
        /*001c*/ 	.short	0x0082
	.zero		2


//--------------------- .nv.info                  --------------------------
	.section	.nv.info,"",@"SHT_CUDA_INFO"
	.align	4


	//----- nvinfo : EIATTR_REGCOUNT
	.align		4
        /*0000*/ 	.byte	0x04, 0x2f
        /*0002*/ 	.short	(.L_10 - .L_9)
	.align		4
.L_9:
        /*0004*/ 	.word	index@(_Z26CalculatePointsIntheCirclePj)
        /*0008*/ 	.word	0x0000000a


	//----- nvinfo : EIATTR_FRAME_SIZE
	.align		4
.L_10:
        /*000c*/ 	.byte	0x04, 0x11
        /*000e*/ 	.short	(.L_12 - .L_11)
	.align		4
.L_11:
        /*0010*/ 	.word	index@(_Z26CalculatePointsIntheCirclePj)
        /*0014*/ 	.word	0x00000000


	//----- nvinfo : EIATTR_MIN_STACK_SIZE
	.align		4
.L_12:
        /*0018*/ 	.byte	0x04, 0x12
        /*001a*/ 	.short	(.L_14 - .L_13)
	.align		4
.L_13:
        /*001c*/ 	.word	index@(_Z26CalculatePointsIntheCirclePj)
        /*0020*/ 	.word	0x00000000
.L_14:


//--------------------- .nv.compat                --------------------------
	.section	.nv.compat,"",@"SHT_CUDA_COMPAT_INFO"
	.align	4
        /*0000*/ 	.byte	0x02, 0x09, 0x00, 0x00, 0x02, 0x02, 0x01, 0x00, 0x02, 0x05, 0x05, 0x00, 0x03, 0x07, 0x01, 0x01
        /*0010*/ 	.byte	0x02, 0x03, 0x00, 0x00, 0x02, 0x06, 0x01, 0x00, 0x04, 0x0b, 0x08, 0x00, 0x01, 0x00, 0x00, 0x00
        /*0020*/ 	.byte	0x00, 0x00, 0x00, 0x00


//--------------------- .nv.info._Z26CalculatePointsIntheCirclePj --------------------------
	.section	.nv.info._Z26CalculatePointsIntheCirclePj,"",@"SHT_CUDA_INFO"
	.sectionflags	@""
	.align	4


	//----- nvinfo : EIATTR_CUDA_API_VERSION
	.align		4
        /*0000*/ 	.byte	0x04, 0x37
        /*0002*/ 	.short	(.L_16 - .L_15)
.L_15:
        /*0004*/ 	.word	0x00000082


	//----- nvinfo : EIATTR_KPARAM_INFO
	.align		4
.L_16:
        /*0008*/ 	.byte	0x04, 0x17
        /*000a*/ 	.short	(.L_18 - .L_17)
.L_17:
        /*000c*/ 	.word	0x00000000
        /*0010*/ 	.short	0x0000
        /*0012*/ 	.short	0x0000
        /*0014*/ 	.byte	0x00, 0xf5, 0x21, 0x00


	//----- nvinfo : EIATTR_SPARSE_MMA_MASK
	.align		4
.L_18:
        /*0018*/ 	.byte	0x03, 0x50
        /*001a*/ 	.short	0x0000


	//----- nvinfo : EIATTR_MAXREG_COUNT
	.align		4
        /*001c*/ 	.byte	0x03, 0x1b
        /*001e*/ 	.short	0x00ff


	//----- nvinfo : EIATTR_MERCURY_ISA_VERSION
	.align		4
        /*0020*/ 	.byte	0x03, 0x5f
        /*0022*/ 	.short	0x0101


	//----- nvinfo : EIATTR_INT_WARP_WIDE_INSTR_OFFSETS
	.align		4
        /*0024*/ 	.byte	0x04, 0x31
        /*0026*/ 	.short	(.L_20 - .L_19)


	//   ....[0]....
.L_19:
        /*0028*/ 	.word	0x00000280


	//----- nvinfo : EIATTR_VRC_CTA_INIT_COUNT
	.align		4
.L_20:
        /*002c*/ 	.byte	0x02, 0x4a
	.zero		1
	.zero		1


	//----- nvinfo : EIATTR_EXIT_INSTR_OFFSETS
	.align		4
        /*0030*/ 	.byte	0x04, 0x1c
        /*0032*/ 	.short	(.L_22 - .L_21)


	//   ....[0]....
.L_21:
        /*0034*/ 	.word	0x00000250


	//   ....[1]....
        /*0038*/ 	.word	0x000002e0


	//----- nvinfo : EIATTR_CBANK_PARAM_SIZE
	.align		4
.L_22:
        /*003c*/ 	.byte	0x03, 0x19
        /*003e*/ 	.short	0x0008


	//----- nvinfo : EIATTR_PARAM_CBANK
	.align		4
        /*0040*/ 	.byte	0x04, 0x0a
        /*0042*/ 	.short	(.L_24 - .L_23)
	.align		4
.L_23:
        /*0044*/ 	.word	index@(.nv.constant0._Z26CalculatePointsIntheCirclePj)
        /*0048*/ 	.short	0x0380
        /*004a*/ 	.short	0x0008


	//----- nvinfo : EIATTR_SW_WAR
	.align		4
.L_24:
        /*004c*/ 	.byte	0x04, 0x36
        /*004e*/ 	.short	(.L_26 - .L_25)
.L_25:
        /*0050*/ 	.word	0x00000008
.L_26:


//--------------------- .nv.callgraph             --------------------------
	.section	.nv.callgraph,"",@"SHT_CUDA_CALLGRAPH"
	.align	4
	.sectionentsize	8
	.align		4
        /*0000*/ 	.word	0x00000000
	.align		4
        /*0004*/ 	.word	0xffffffff
	.align		4
        /*0008*/ 	.word	0x00000000
	.align		4
        /*000c*/ 	.word	0xfffffffe
	.align		4
        /*0010*/ 	.word	0x00000000
	.align		4
        /*0014*/ 	.word	0xfffffffd
	.align		4
        /*0018*/ 	.word	0x00000000
	.align		4
        /*001c*/ 	.word	0xfffffffc


//--------------------- .nv.constant4             --------------------------
	.section	.nv.constant4,"a",@progbits
	.align	8
	.align		8
.nv.constant4:
        /*0000*/ 	.dword	precalc_xorwow_matrix
	.align		8
        /*0008*/ 	.dword	precalc_xorwow_offset_matrix
	.align		8
        /*0010*/ 	.dword	mrg32k3aM1
	.align		8
        /*0018*/ 	.dword	mrg32k3aM2
	.align		8
        /*0020*/ 	.dword	mrg32k3aM1SubSeq
	.align		8
        /*0028*/ 	.dword	mrg32k3aM2SubSeq
	.align		8
        /*0030*/ 	.dword	mrg32k3aM1Seq
	.align		8
        /*0038*/ 	.dword	mrg32k3aM2Seq


//--------------------- .nv.constant3             --------------------------
	.section	.nv.constant3,"a",@progbits
	.align	8
.nv.constant3:
	.type		__cr_lgamma_table,@object
	.size		__cr_lgamma_table,(.L_8 - __cr_lgamma_table)
__cr_lgamma_table:
        /*0000*/ 	.byte	0x00, 0x00, 0x00, 0x00, 0x00, 0x00, 0x00, 0x00, 0x00, 0x00, 0x00, 0x00, 0x00, 0x00, 0x00, 0x00
        /*0010*/ 	.byte	0xef, 0x39, 0xfa, 0xfe, 0x42, 0x2e, 0xe6, 0x3f, 0x02, 0x20, 0x2a, 0xfa, 0x0b, 0xab, 0xfc, 0x3f
        /*0020*/ 	.byte	0xf9, 0x2c, 0x92, 0x7c, 0xa7, 0x6c, 0x09, 0x40, 0xc9, 0x79, 0x44, 0x3c, 0x64, 0x26, 0x13, 0x40
        /*0030*/ 	.byte	0xca, 0x01, 0xcf, 0x3a, 0x27, 0x51, 0x1a, 0x40, 0x30, 0xcc, 0x2d, 0xf3, 0xe1, 0x0c, 0x21, 0x40
        /*0040*/ 	.byte	0x0d, 0xb7, 0xfc, 0x82, 0x8e, 0x35, 0x25, 0x40
.L_8:


//--------------------- .text._Z26CalculatePointsIntheCirclePj --------------------------
	.section	.text._Z26CalculatePointsIntheCirclePj,"ax",@progbits
	.align	128
        .global         _Z26CalculatePointsIntheCirclePj
        .type           _Z26CalculatePointsIntheCirclePj,@function
        .size           _Z26CalculatePointsIntheCirclePj,(.L_x_1 - _Z26CalculatePointsIntheCirclePj)
        .other          _Z26CalculatePointsIntheCirclePj,@"STO_CUDA_ENTRY STV_DEFAULT"
_Z26CalculatePointsIntheCirclePj:
.text._Z26CalculatePointsIntheCirclePj:
[----:B------:R-:W-:Y:S01]  /*0000*/  LDC R1, c[0x0][0x37c] ;  /* 0x0000df00ff017b82 */ /* 0x000fe20000000800 */
[----:B------:R-:W0:Y:S07]  /*0010*/  S2R R0, SR_TID.X ;  /* 0x0000000000007919 */ /* 0x000e2e0000002100 */
[----:B------:R-:W1:Y:S01]  /*0020*/  S2UR UR5, SR_CTAID.Y ;  /* 0x00000000000579c3 */ /* 0x000e620000002600 */
[----:B------:R-:W0:Y:S01]  /*0030*/  LDCU UR6, c[0x0][0x360] ;  /* 0x00006c00ff0677ac */ /* 0x000e220008000800 */
[----:B------:R-:W0:Y:S01]  /*0040*/  S2R R3, SR_CTAID.X ;  /* 0x0000000000037919 */ /* 0x000e220000002500 */
[----:B------:R-:W1:Y:S01]  /*0050*/  LDCU UR4, c[0x0][0x364] ;  /* 0x00006c80ff0477ac */ /* 0x000e620008000800 */
[----:B------:R-:W2:Y:S01]  /*0060*/  S2R R5, SR_TID.Y ;  /* 0x0000000000057919 */ /* 0x000ea20000002200 */
[----:B-1----:R-:W-:Y:S01]  /*0070*/  UIMAD UR4, UR4, UR5, URZ ;  /* 0x00000005040472a4 */ /* 0x002fe2000f8e02ff */
[----:B0-----:R-:W-:-:S05]  /*0080*/  IMAD R0, R3, UR6, R0 ;  /* 0x0000000603007c24 */ /* 0x001fca000f8e0200 */
[----:B--2---:R-:W-:-:S05]  /*0090*/  IMAD R0, R0, R5, UR4 ;  /* 0x0000000400007e24 */ /* 0x004fca000f8e0205 */
[----:B------:R-:W-:-:S05]  /*00a0*/  LOP3.LUT R0, R0, 0xaad26b49, RZ, 0x3c, !PT ;  /* 0xaad26b4900007812 */ /* 0x000fca00078e3cff */
[----:B------:R-:W-:-:S04]  /*00b0*/  IMAD R0, R0, 0x4182bed5, RZ ;  /* 0x4182bed500007824 */ /* 0x000fc800078e02ff */
[C---:B------:R-:W-:Y:S02]  /*00c0*/  VIADD R2, R0.reuse, 0x75bcd15 ;  /* 0x075bcd1500027836 */ /* 0x040fe40000000000 */
[----:B------:R-:W-:-:S03]  /*00d0*/  VIADD R3, R0, 0x583f19 ;  /* 0x00583f1900037836 */ /* 0x000fc60000000000 */
[----:B------:R-:W-:Y:S01]  /*00e0*/  SHF.R.U32.HI R5, RZ, 0x2, R2 ;  /* 0x00000002ff057819 */ /* 0x000fe20000011602 */
[----:B------:R-:W-:-:S03]  /*00f0*/  IMAD.SHL.U32 R4, R3, 0x10, RZ ;  /* 0x0000001003047824 */ /* 0x000fc600078e00ff */
[----:B------:R-:W-:Y:S02]  /*0100*/  LOP3.LUT R5, R5, R2, RZ, 0x3c, !PT ;  /* 0x0000000205057212 */ /* 0x000fe400078e3cff */
[----:B------:R-:W-:-:S03]  /*0110*/  LOP3.LUT R2, R0, 0x159a55e5, RZ, 0x3c, !PT ;  /* 0x159a55e500027812 */ /* 0x000fc600078e3cff */
[----:B------:R-:W-:Y:S01]  /*0120*/  IMAD.SHL.U32 R6, R5, 0x2, RZ ;  /* 0x0000000205067824 */ /* 0x000fe200078e00ff */
[----:B------:R-:W-:-:S04]  /*0130*/  SHF.R.U32.HI R7, RZ, 0x2, R2 ;  /* 0x00000002ff077819 */ /* 0x000fc80000011602 */
[----:B------:R-:W-:Y:S02]  /*0140*/  LOP3.LUT R4, R3, R4, R6, 0x96, !PT ;  /* 0x0000000403047212 */ /* 0x000fe400078e9606 */
[----:B------:R-:W-:Y:S02]  /*0150*/  LOP3.LUT R7, R7, 0x159a55e5, R0, 0x96, !PT ;  /* 0x159a55e507077812 */ /* 0x000fe400078e9600 */
[----:B------:R-:W-:-:S03]  /*0160*/  LOP3.LUT R5, R4, R5, RZ, 0x3c, !PT ;  /* 0x0000000504057212 */ /* 0x000fc600078e3cff */
[----:B------:R-:W-:Y:S02]  /*0170*/  IMAD.SHL.U32 R3, R7, 0x2, RZ ;  /* 0x0000000207037824 */ /* 0x000fe400078e00ff */
[----:B------:R-:W-:-:S05]  /*0180*/  IMAD.SHL.U32 R2, R5, 0x10, RZ ;  /* 0x0000001005027824 */ /* 0x000fca00078e00ff */
[----:B------:R-:W-:-:S04]  /*0190*/  LOP3.LUT R2, R7, R3, R2, 0x96, !PT ;  /* 0x0000000307027212 */ /* 0x000fc800078e9602 */
[----:B------:R-:W-:Y:S01]  /*01a0*/  LOP3.LUT R3, R2, R5, RZ, 0x3c, !PT ;  /* 0x0000000502037212 */ /* 0x000fe200078e3cff */
[----:B------:R-:W-:-:S03]  /*01b0*/  IMAD.MOV.U32 R2, RZ, RZ, 0x2f800000 ;  /* 0x2f800000ff027424 */ /* 0x000fc600078e00ff */
[C---:B------:R-:W-:Y:S02]  /*01c0*/  IADD3 R3, PT, PT, R0.reuse, -0x25fe145e, R3 ;  /* 0xda01eba200037810 */ /* 0x040fe40007ffe003 */
[----:B------:R-:W-:Y:S02]  /*01d0*/  IADD3 R0, PT, PT, R0, -0x26039c23, R5 ;  /* 0xd9fc63dd00007810 */ /* 0x000fe40007ffe005 */
[----:B------:R-:W-:Y:S02]  /*01e0*/  I2FP.F32.U32 R3, R3 ;  /* 0x0000000300037245 */ /* 0x000fe40000201000 */
[----:B------:R-:W-:-:S03]  /*01f0*/  I2FP.F32.U32 R0, R0 ;  /* 0x0000000000007245 */ /* 0x000fc60000201000 */
[-C--:B------:R-:W-:Y:S02]  /*0200*/  FFMA R3, R3, R2.reuse, 1.1641532182693481445e-10 ;  /* 0x2f00000003037423 */ /* 0x080fe40000000002 */
[----:B------:R-:W-:Y:S02]  /*0210*/  FFMA R0, R0, R2, 1.1641532182693481445e-10 ;  /* 0x2f00000000007423 */ /* 0x000fe40000000002 */
[----:B------:R-:W-:-:S04]  /*0220*/  FMUL R3, R3, R3 ;  /* 0x0000000303037220 */ /* 0x000fc80000400000 */
[----:B------:R-:W-:-:S05]  /*0230*/  FFMA R3, R0, R0, R3 ;  /* 0x0000000000037223 */ /* 0x000fca0000000003 */
[----:B------:R-:W-:-:S13]  /*0240*/  FSETP.GTU.AND P0, PT, R3, 1, PT ;  /* 0x3f8000000300780b */ /* 0x000fda0003f0c000 */
[----:B------:R-:W-:Y:S05]  /*0250*/  @P0 EXIT ;  /* 0x000000000000094d */ /* 0x000fea0003800000 */
[----:B------:R-:W0:Y:S01]  /*0260*/  S2R R0, SR_LANEID ;  /* 0x0000000000007919 */ /* 0x000e220000000000 */
[----:B------:R-:W1:Y:S01]  /*0270*/  LDC.64 R2, c[0x0][0x380] ;  /* 0x0000e000ff027b82 */ /* 0x000e620000000a00 */
[----:B------:R-:W-:Y:S01]  /*0280*/  VOTEU.ANY UR6, UPT, PT ;  /* 0x0000000000067886 */ /* 0x000fe200038e0100 */
[----:B------:R-:W1:Y:S01]  /*0290*/  LDCU.64 UR4, c[0x0][0x358] ;  /* 0x00006b00ff0477ac */ /* 0x000e620008000a00 */
[----:B------:R-:W1:Y:S01]  /*02a0*/  POPC R5, UR6 ;  /* 0x0000000600057d09 */ /* 0x000e620008000000 */
[----:B------:R-:W-:-:S06]  /*02b0*/  UFLO.U32 UR7, UR6 ;  /* 0x00000006000772bd */ /* 0x000fcc00080e0000 */
[----:B0-----:R-:W-:-:S13]  /*02c0*/  ISETP.EQ.U32.AND P0, PT, R0, UR7, PT ;  /* 0x0000000700007c0c */ /* 0x001fda000bf02070 */
[----:B-1----:R-:W-:Y:S01]  /*02d0*/  @P0 REDG.E.ADD.STRONG.GPU desc[UR4][R2.64], R5 ;  /* 0x000000050200098e */ /* 0x002fe2000c12e104 */
[----:B------:R-:W-:Y:S05]  /*02e0*/  EXIT ;  /* 0x000000000000794d */ /* 0x000fea0003800000 */
.L_x_0:
[----:B------:R-:W-:-:S00]  /*02f0*/  BRA `(.L_x_0) ;  /* 0xfffffffc00fc7947 */ /* 0x000fc0000383ffff */
[----:B------:R-:W-:-:S00]  /*0300*/  NOP ;  /* 0x0000000000007918 */ /* 0x000fc00000000000 */
[----:B------:R-:W-:-:S00]  /*0310*/  NOP ;  /* 0x0000000000007918 */ /* 0x000fc00000000000 */
[----:B------:R-:W-:-:S00]  /*0320*/  NOP ;  /* 0x0000000000007918 */ /* 0x000fc00000000000 */
[----:B------:R-:W-:-:S00]  /*0330*/  NOP ;  /* 0x0000000000007918 */ /* 0x000fc00000000000 */
[----:B------:R-:W-:-:S00]  /*0340*/  NOP ;  /* 0x0000000000007918 */ /* 0x000fc00000000000 */
[----:B------:R-:W-:-:S00]  /*0350*/  NOP ;  /* 0x0000000000007918 */ /* 0x000fc00000000000 */
[----:B------:R-:W-:-:S00]  /*0360*/  NOP ;  /* 0x0000000000007918 */ /* 0x000fc00000000000 */
[----:B------:R-:W-:-:S00]  /*0370*/  NOP ;  /* 0x0000000000007918 */ /* 0x000fc00000000000 */
.L_x_1:


//--------------------- .nv.global.init           --------------------------
	.section	.nv.global.init,"aw",@progbits
	.align	4
.nv.global.init:
	.type		mrg32k3aM1SubSeq,@object
	.size		mrg32k3aM1SubSeq,(mrg32k3aM2SubSeq - mrg32k3aM1SubSeq)
mrg32k3aM1SubSeq:
        /*0000*/ 	.byte	0x0b, 0xcc, 0xee, 0x04, 0x73, 0x29, 0x8b, 0x6f, 0xf6, 0x53, 0x03, 0xf6, 0x23, 0xf6, 0xea, 0xda
        /* <DEDUP_REMOVED lines=125> */
	.type		mrg32k3aM2SubSeq,@object
	.size		mrg32k3aM2SubSeq,(mrg32k3aM1 - mrg32k3aM2SubSeq)
mrg32k3aM2SubSeq:
        /* <DEDUP_REMOVED lines=126> */
	.type		mrg32k3aM1,@object
	.size		mrg32k3aM1,(mrg32k3aM1Seq - mrg32k3aM1)
mrg32k3aM1:
        /* <DEDUP_REMOVED lines=144> */
	.type		mrg32k3aM1Seq,@object
	.size		mrg32k3aM1Seq,(mrg32k3aM2 - mrg32k3aM1Seq)
mrg32k3aM1Seq:
        /* <DEDUP_REMOVED lines=144> */
	.type		mrg32k3aM2,@object
	.size		mrg32k3aM2,(mrg32k3aM2Seq - mrg32k3aM2)
mrg32k3aM2:
        /* <DEDUP_REMOVED lines=144> */
	.type		mrg32k3aM2Seq,@object
	.size		mrg32k3aM2Seq,(precalc_xorwow_matrix - mrg32k3aM2Seq)
mrg32k3aM2Seq:
        /* <DEDUP_REMOVED lines=144> */
	.type		precalc_xorwow_matrix,@object
	.size		precalc_xorwow_matrix,(precalc_xorwow_offset_matrix - precalc_xorwow_matrix)
precalc_xorwow_matrix:
        /* <DEDUP_REMOVED lines=6400> */
	.type		precalc_xorwow_offset_matrix,@object
	.size		precalc_xorwow_offset_matrix,(.L_1 - precalc_xorwow_offset_matrix)
precalc_xorwow_offset_matrix:
        /* <DEDUP_REMOVED lines=6400> */
.L_1:


//--------------------- .nv.shared.reserved.0     --------------------------
	.section	.nv.shared.reserved.0,"aw",@nobits
	.weak		__nv_reservedSMEM_offset_0_alias
	.size		__nv_reservedSMEM_offset_0_alias, 0, 64
	.other		__nv_reservedSMEM_offset_0_alias,@"STO_CUDA_RESERVED_SHARED STV_DEFAULT"
__nv_reservedSMEM_offset_0_alias:
	.zero		0
	.zero		64


//--------------------- .nv.constant0._Z26CalculatePointsIntheCirclePj --------------------------
	.section	.nv.constant0._Z26CalculatePointsIntheCirclePj,"a",@progbits
	.sectionflags	@""
	.align	4
.nv.constant0._Z26CalculatePointsIntheCirclePj:
	.zero		904


//--------------------- SYMBOLS --------------------------

	.type		.nv.reservedSmem.offset0,@object
	.size		.nv.reservedSmem.offset0,0x4
